	.headerflags	@"EF_CUDA_TEXMODE_UNIFIED EF_CUDA_64BIT_ADDRESS EF_CUDA_ACCELERATORS EF_CUDA_SM90 EF_CUDA_VIRTUAL_SM(EF_CUDA_SM90)"
	.elftype	@"ET_EXEC"


//--------------------- .nv.info                  --------------------------
	.section	.nv.info,"",@"SHT_CUDA_INFO"
	.align	4


	//----- nvinfo : EIATTR_REGCOUNT
	.align		4
        /*0000*/ 	.byte	0x04, 0x2f
        /*0002*/ 	.short	(.L_1 - .L_0)
	.align		4
.L_0:
        /*0004*/ 	.word	index@(triton_poi_fused_8)
        /*0008*/ 	.word	0x0000001c


	//----- nvinfo : EIATTR_MIN_STACK_SIZE
	.align		4
.L_1:
        /*000c*/ 	.byte	0x04, 0x12
        /*000e*/ 	.short	(.L_3 - .L_2)
	.align		4
.L_2:
        /*0010*/ 	.word	index@(triton_poi_fused_8)
        /*0014*/ 	.word	0x00000000


	//----- nvinfo : EIATTR_FRAME_SIZE
	.align		4
.L_3:
        /*0018*/ 	.byte	0x04, 0x11
        /*001a*/ 	.short	(.L_5 - .L_4)
	.align		4
.L_4:
        /*001c*/ 	.word	index@(triton_poi_fused_8)
        /*0020*/ 	.word	0x00000000


	//----- nvinfo : EIATTR_MIN_STACK_SIZE
	.align		4
.L_5:
        /*0024*/ 	.byte	0x04, 0x12
        /*0026*/ 	.short	(.L_7 - .L_6)
	.align		4
.L_6:
        /*0028*/ 	.word	index@(triton_poi_fused_8)
        /*002c*/ 	.word	0x00000000
.L_7:


//--------------------- .nv.info.triton_poi_fused_8 --------------------------
	.section	.nv.info.triton_poi_fused_8,"",@"SHT_CUDA_INFO"
	.sectionflags	@""
	.align	4


	//----- nvinfo : EIATTR_CUDA_API_VERSION
	.align		4
        /*0000*/ 	.byte	0x04, 0x37
        /*0002*/ 	.short	(.L_9 - .L_8)
.L_8:
        /*0004*/ 	.word	0x0000007c


	//----- nvinfo : EIATTR_KPARAM_INFO
	.align		4
.L_9:
        /*0008*/ 	.byte	0x04, 0x17
        /*000a*/ 	.short	(.L_11 - .L_10)
.L_10:
        /*000c*/ 	.word	0x00000000
        /*0010*/ 	.short	0x0003
        /*0012*/ 	.short	0x0014
        /*0014*/ 	.byte	0x00, 0xf0, 0x11, 0x00


	//----- nvinfo : EIATTR_KPARAM_INFO
	.align		4
.L_11:
        /*0018*/ 	.byte	0x04, 0x17
        /*001a*/ 	.short	(.L_13 - .L_12)
.L_12:
        /*001c*/ 	.word	0x00000000
        /*0020*/ 	.short	0x0002
        /*0022*/ 	.short	0x0010
        /*0024*/ 	.byte	0x00, 0xf0, 0x11, 0x00


	//----- nvinfo : EIATTR_KPARAM_INFO
	.align		4
.L_13:
        /*0028*/ 	.byte	0x04, 0x17
        /*002a*/ 	.short	(.L_15 - .L_14)
.L_14:
        /*002c*/ 	.word	0x00000000
        /*0030*/ 	.short	0x0001
        /*0032*/ 	.short	0x0008
        /*0034*/ 	.byte	0x00, 0xf4, 0x21, 0x00


	//----- nvinfo : EIATTR_KPARAM_INFO
	.align		4
.L_15:
        /*0038*/ 	.byte	0x04, 0x17
        /*003a*/ 	.short	(.L_17 - .L_16)
.L_16:
        /*003c*/ 	.word	0x00000000
        /*0040*/ 	.short	0x0000
        /*0042*/ 	.short	0x0000
        /*0044*/ 	.byte	0x00, 0xf4, 0x21, 0x00


	//----- nvinfo : EIATTR_SPARSE_MMA_MASK
	.align		4
.L_17:
        /*0048*/ 	.byte	0x03, 0x50
        /*004a*/ 	.short	0x0000


	//----- nvinfo : EIATTR_MAXREG_COUNT
	.align		4
        /*004c*/ 	.byte	0x03, 0x1b
        /*004e*/ 	.short	0x00ff


	//----- nvinfo : EIATTR_EXIT_INSTR_OFFSETS
	.align		4
        /*0050*/ 	.byte	0x04, 0x1c
        /*0052*/ 	.short	(.L_19 - .L_18)


	//   ....[0]....
.L_18:
        /*0054*/ 	.word	0x000006b0


	//   ....[1]....
        /*0058*/ 	.word	0x00000700


	//----- nvinfo : EIATTR_REQNTID
	.align		4
.L_19:
        /*005c*/ 	.byte	0x04, 0x10
        /*005e*/ 	.short	(.L_21 - .L_20)
.L_20:
        /*0060*/ 	.word	0x00000080
        /*0064*/ 	.word	0x00000001
        /*0068*/ 	.word	0x00000001


	//----- nvinfo : EIATTR_CBANK_PARAM_SIZE
	.align		4
.L_21:
        /*006c*/ 	.byte	0x03, 0x19
        /*006e*/ 	.short	0x0018


	//----- nvinfo : EIATTR_PARAM_CBANK
	.align		4
        /*0070*/ 	.byte	0x04, 0x0a
        /*0072*/ 	.short	(.L_23 - .L_22)
	.align		4
.L_22:
        /*0074*/ 	.word	index@(.nv.constant0.triton_poi_fused_8)
        /*0078*/ 	.short	0x0210
        /*007a*/ 	.short	0x0018


	//----- nvinfo : EIATTR_SW_WAR
	.align		4
.L_23:
        /*007c*/ 	.byte	0x04, 0x36
        /*007e*/ 	.short	(.L_25 - .L_24)
.L_24:
        /*0080*/ 	.word	0x00000008
.L_25:


//--------------------- .nv.callgraph             --------------------------
	.section	.nv.callgraph,"",@"SHT_CUDA_CALLGRAPH"
	.align	4
	.sectionentsize	8
	.align		4
        /*0000*/ 	.word	0x00000000
	.align		4
        /*0004*/ 	.word	0xffffffff
	.align		4
        /*0008*/ 	.word	0x00000000
	.align		4
        /*000c*/ 	.word	0xfffffffe
	.align		4
        /*0010*/ 	.word	0x00000000
	.align		4
        /*0014*/ 	.word	0xfffffffd
	.align		4
        /*0018*/ 	.word	0x00000000
	.align		4
        /*001c*/ 	.word	0xfffffffc


//--------------------- .text.triton_poi_fused_8  --------------------------
	.section	.text.triton_poi_fused_8,"ax",@progbits
	.sectionflags	@"SHF_BARRIERS=1"
	.align	128
        .global         triton_poi_fused_8
        .type           triton_poi_fused_8,@function
        .size           triton_poi_fused_8,(.L_x_1 - triton_poi_fused_8)
        .other          triton_poi_fused_8,@"STO_CUDA_ENTRY STV_DEFAULT"
triton_poi_fused_8:
.text.triton_poi_fused_8:
[----:B------:R-:W0:Y:S01]  /*0000*/  LDC R1, c[0x0][0x28] ;  /* 0x00000a00ff017b82 */ /* 0x000e220000000800 */
[----:B------:R-:W1:Y:S07]  /*0010*/  S2R R15, SR_TID.X ;  /* 0x00000000000f7919 */ /* 0x000e6e0000002100 */
[----:B------:R-:W2:Y:S01]  /*0020*/  LDC.64 R16, c[0x0][0x210] ;  /* 0x00008400ff107b82 */ /* 0x000ea20000000a00 */
[----:B------:R-:W-:Y:S01]  /*0030*/  CS2R R18, SRZ ;  /* 0x0000000000127805 */ /* 0x000fe2000001ff00 */
[----:B------:R-:W-:Y:S01]  /*0040*/  ULDC.64 UR6, c[0x0][0x208] ;  /* 0x0000820000067ab9 */ /* 0x000fe20000000a00 */
[----:B------:R-:W3:Y:S01]  /*0050*/  S2R R0, SR_CTAID.X ;  /* 0x0000000000007919 */ /* 0x000ee20000002500 */
[----:B------:R-:W4:Y:S01]  /*0060*/  S2R R14, SR_CTAID.Y ;  /* 0x00000000000e7919 */ /* 0x000f220000002600 */
[----:B-1----:R-:W-:Y:S01]  /*0070*/  SHF.R.U32.HI R5, RZ, 0x5, R15 ;  /* 0x00000005ff057819 */ /* 0x002fe2000001160f */
[----:B---3--:R-:W-:-:S03]  /*0080*/  IMAD.SHL.U32 R0, R0, 0x20, RZ ;  /* 0x0000002000007824 */ /* 0x008fc600078e00ff */
[----:B------:R-:W-:Y:S01]  /*0090*/  SGXT.U32 R5, R5, 0x2 ;  /* 0x000000020505781a */ /* 0x000fe20000000000 */
[----:B----4-:R-:W-:Y:S01]  /*00a0*/  IMAD.SHL.U32 R14, R14, 0x20, RZ ;  /* 0x000000200e0e7824 */ /* 0x010fe200078e00ff */
[----:B------:R-:W-:-:S04]  /*00b0*/  LOP3.LUT R3, R0, 0x1f, R15, 0xf8, !PT ;  /* 0x0000001f00037812 */ /* 0x000fc800078ef80f */
[----:B------:R-:W-:Y:S02]  /*00c0*/  LOP3.LUT R2, R14, R5, RZ, 0xfc, !PT ;  /* 0x000000050e027212 */ /* 0x000fe400078efcff */
[----:B------:R-:W-:Y:S02]  /*00d0*/  ISETP.GE.AND P0, PT, R3, 0x19, PT ;  /* 0x000000190300780c */ /* 0x000fe40003f06270 */
[----:B------:R-:W-:Y:S01]  /*00e0*/  LOP3.LUT R4, R14, 0x4, R5, 0xfe, !PT ;  /* 0x000000040e047812 */ /* 0x000fe200078efe05 */
[C---:B------:R-:W-:Y:S01]  /*00f0*/  IMAD R7, R2.reuse, 0x19, R3 ;  /* 0x0000001902077824 */ /* 0x040fe200078e0203 */
[----:B------:R-:W-:Y:S02]  /*0100*/  ISETP.LT.AND P1, PT, R2, 0x300, !P0 ;  /* 0x000003000200780c */ /* 0x000fe40004721270 */
[----:B------:R-:W-:Y:S01]  /*0110*/  ISETP.LT.AND P2, PT, R4, 0x300, !P0 ;  /* 0x000003000400780c */ /* 0x000fe20004741270 */
[----:B------:R-:W-:Y:S01]  /*0120*/  VIADD R3, R7, 0x64 ;  /* 0x0000006407037836 */ /* 0x000fe20000000000 */
[----:B------:R-:W-:-:S02]  /*0130*/  LOP3.LUT R2, R14, 0x8, R5, 0xfe, !PT ;  /* 0x000000080e027812 */ /* 0x000fc400078efe05 */
[----:B------:R-:W-:Y:S02]  /*0140*/  LOP3.LUT R4, R14, 0xc, R5, 0xfe, !PT ;  /* 0x0000000c0e047812 */ /* 0x000fe400078efe05 */
[----:B------:R-:W-:Y:S02]  /*0150*/  LOP3.LUT R6, R14, 0x10, R5, 0xfe, !PT ;  /* 0x000000100e067812 */ /* 0x000fe400078efe05 */
[----:B------:R-:W-:Y:S01]  /*0160*/  ISETP.LT.AND P6, PT, R2, 0x300, !P0 ;  /* 0x000003000200780c */ /* 0x000fe200047c1270 */
[----:B--2---:R-:W-:Y:S01]  /*0170*/  IMAD.WIDE R2, R3, 0x4, R16 ;  /* 0x0000000403027825 */ /* 0x004fe200078e0210 */
[----:B------:R-:W-:Y:S02]  /*0180*/  ISETP.LT.AND P5, PT, R4, 0x300, !P0 ;  /* 0x000003000400780c */ /* 0x000fe400047a1270 */
[----:B------:R-:W-:Y:S02]  /*0190*/  ISETP.LT.AND P4, PT, R6, 0x300, !P0 ;  /* 0x000003000600780c */ /* 0x000fe40004781270 */
[----:B------:R-:W-:Y:S01]  /*01a0*/  LOP3.LUT R4, R14, 0x14, R5, 0xfe, !PT ;  /* 0x000000140e047812 */ /* 0x000fe200078efe05 */
[----:B------:R1:W2:Y:S01]  /*01b0*/  @P2 LDG.E.EL R18, desc[UR6][R2.64] ;  /* 0x0000000602122981 */ /* 0x0002a2000c2e1900 */
[----:B------:R-:W-:-:S02]  /*01c0*/  LOP3.LUT R6, R14, 0x18, R5, 0xfe, !PT ;  /* 0x000000180e067812 */ /* 0x000fc400078efe05 */
[----:B------:R-:W-:Y:S02]  /*01d0*/  LOP3.LUT R5, R14, 0x1c, R5, 0xfe, !PT ;  /* 0x0000001c0e057812 */ /* 0x000fe400078efe05 */
[----:B------:R-:W-:Y:S02]  /*01e0*/  ISETP.LT.AND P3, PT, R4, 0x300, !P0 ;  /* 0x000003000400780c */ /* 0x000fe40004761270 */
[----:B------:R-:W-:Y:S01]  /*01f0*/  ISETP.LT.AND P2, PT, R6, 0x300, !P0 ;  /* 0x000003000600780c */ /* 0x000fe20004741270 */
[----:B------:R-:W-:Y:S01]  /*0200*/  VIADD R13, R7, 0xc8 ;  /* 0x000000c8070d7836 */ /* 0x000fe20000000000 */
[----:B------:R-:W-:Y:S01]  /*0210*/  ISETP.LT.AND P0, PT, R5, 0x300, !P0 ;  /* 0x000003000500780c */ /* 0x000fe20004701270 */
[C---:B------:R-:W-:Y:S02]  /*0220*/  VIADD R11, R7.reuse, 0x12c ;  /* 0x0000012c070b7836 */ /* 0x040fe40000000000 */
[C---:B------:R-:W-:Y:S02]  /*0230*/  VIADD R9, R7.reuse, 0x190 ;  /* 0x0000019007097836 */ /* 0x040fe40000000000 */
[----:B------:R-:W-:-:S02]  /*0240*/  VIADD R5, R7, 0x1f4 ;  /* 0x000001f407057836 */ /* 0x000fc40000000000 */
[C---:B------:R-:W-:Y:S02]  /*0250*/  VIADD R21, R7.reuse, 0x258 ;  /* 0x0000025807157836 */ /* 0x040fe40000000000 */
[C---:B------:R-:W-:Y:S02]  /*0260*/  VIADD R23, R7.reuse, 0x2bc ;  /* 0x000002bc07177836 */ /* 0x040fe40000000000 */
[----:B------:R-:W-:Y:S01]  /*0270*/  IMAD.WIDE R6, R7, 0x4, R16 ;  /* 0x0000000407067825 */ /* 0x000fe200078e0210 */
[----:B------:R-:W-:-:S03]  /*0280*/  CS2R R24, SRZ ;  /* 0x0000000000187805 */ /* 0x000fc6000001ff00 */
[----:B------:R-:W-:-:S03]  /*0290*/  IMAD.WIDE R12, R13, 0x4, R16 ;  /* 0x000000040d0c7825 */ /* 0x000fc600078e0210 */
[----:B------:R-:W3:Y:S01]  /*02a0*/  @P1 LDG.E.EL R24, desc[UR6][R6.64] ;  /* 0x0000000606181981 */ /* 0x000ee2000c2e1900 */
[----:B------:R-:W-:-:S03]  /*02b0*/  IMAD.WIDE R10, R11, 0x4, R16 ;  /* 0x000000040b0a7825 */ /* 0x000fc600078e0210 */
[----:B------:R4:W5:Y:S01]  /*02c0*/  @P6 LDG.E.EL R19, desc[UR6][R12.64] ;  /* 0x000000060c136981 */ /* 0x000962000c2e1900 */
[----:B------:R-:W-:-:S04]  /*02d0*/  IMAD.WIDE R8, R9, 0x4, R16 ;  /* 0x0000000409087825 */ /* 0x000fc800078e0210 */
[----:B------:R-:W-:-:S04]  /*02e0*/  IMAD.WIDE R4, R5, 0x4, R16 ;  /* 0x0000000405047825 */ /* 0x000fc800078e0210 */
[----:B-1----:R-:W-:Y:S01]  /*02f0*/  IMAD.WIDE R2, R21, 0x4, R16 ;  /* 0x0000000415027825 */ /* 0x002fe200078e0210 */
[----:B------:R-:W-:-:S03]  /*0300*/  CS2R R20, SRZ ;  /* 0x0000000000147805 */ /* 0x000fc6000001ff00 */
[----:B------:R-:W-:Y:S01]  /*0310*/  IMAD.WIDE R16, R23, 0x4, R16 ;  /* 0x0000000417107825 */ /* 0x000fe200078e0210 */
[----:B------:R-:W-:Y:S02]  /*0320*/  CS2R R22, SRZ ;  /* 0x0000000000167805 */ /* 0x000fe4000001ff00 */
[----:B------:R-:W5:Y:S04]  /*0330*/  @P5 LDG.E.EL R20, desc[UR6][R10.64] ;  /* 0x000000060a145981 */ /* 0x000f68000c2e1900 */
[----:B------:R1:W5:Y:S04]  /*0340*/  @P4 LDG.E.EL R21, desc[UR6][R8.64] ;  /* 0x0000000608154981 */ /* 0x000368000c2e1900 */
[----:B------:R-:W5:Y:S04]  /*0350*/  @P3 LDG.E.EL R23, desc[UR6][R4.64] ;  /* 0x0000000604173981 */ /* 0x000f68000c2e1900 */
[----:B------:R1:W5:Y:S04]  /*0360*/  @P2 LDG.E.EL R22, desc[UR6][R2.64] ;  /* 0x0000000602162981 */ /* 0x000368000c2e1900 */
[----:B------:R-:W5:Y:S01]  /*0370*/  @P0 LDG.E.EL R25, desc[UR6][R16.64] ;  /* 0x0000000610190981 */ /* 0x000f62000c2e1900 */
[----:B----4-:R-:W1:Y:S01]  /*0380*/  S2R R13, SR_TID.X ;  /* 0x00000000000d7919 */ /* 0x010e620000002100 */
[----:B------:R-:W4:Y:S01]  /*0390*/  S2UR UR5, SR_CgaCtaId ;  /* 0x00000000000579c3 */ /* 0x000f220000008800 */
[----:B------:R-:W-:-:S02]  /*03a0*/  UMOV UR4, 0x400 ;  /* 0x0000040000047882 */ /* 0x000fc40000000000 */
[----:B----4-:R-:W-:Y:S01]  /*03b0*/  UPRMT UR4, UR5, 0x654, UR4 ;  /* 0x0000065405047896 */ /* 0x010fe20008000004 */
[----:B01----:R-:W-:Y:S01]  /*03c0*/  IMAD.SHL.U32 R8, R13, 0x20, RZ ;  /* 0x000000200d087824 */ /* 0x003fe200078e00ff */
[----:B------:R-:W-:-:S04]  /*03d0*/  SHF.R.U32.HI R10, RZ, 0x5, R13 ;  /* 0x00000005ff0a7819 */ /* 0x000fc8000001160d */
[----:B------:R-:W-:Y:S02]  /*03e0*/  SGXT.U32 R9, R10, 0x2 ;  /* 0x000000020a09781a */ /* 0x000fe40000000000 */
[----:B------:R-:W-:-:S04]  /*03f0*/  LOP3.LUT R8, R8, 0x3e0, RZ, 0xc0, !PT ;  /* 0x000003e008087812 */ /* 0x000fc800078ec0ff */
[C---:B------:R-:W-:Y:S02]  /*0400*/  LOP3.LUT R2, R8.reuse, R9, RZ, 0xfc, !PT ;  /* 0x0000000908027212 */ /* 0x040fe400078efcff */
[----:B------:R-:W-:-:S05]  /*0410*/  LEA.HI R3, R8, UR4, RZ, 0x1f ;  /* 0x0000000408037c11 */ /* 0x000fca000f8ff8ff */
[----:B------:R-:W-:Y:S02]  /*0420*/  IMAD R12, R2, 0x4, R3 ;  /* 0x00000004020c7824 */ /* 0x000fe400078e0203 */
[C---:B------:R-:W-:Y:S02]  /*0430*/  IMAD.SHL.U32 R2, R13.reuse, 0x2, RZ ;  /* 0x000000020d027824 */ /* 0x040fe400078e00ff */
[----:B------:R-:W-:-:S03]  /*0440*/  IMAD.SHL.U32 R8, R13, 0x4, RZ ;  /* 0x000000040d087824 */ /* 0x000fc600078e00ff */
[----:B------:R-:W-:Y:S02]  /*0450*/  LOP3.LUT R2, R2, 0xf0, RZ, 0xc0, !PT ;  /* 0x000000f002027812 */ /* 0x000fe400078ec0ff */
[----:B------:R-:W-:-:S03]  /*0460*/  LOP3.LUT R8, R8, 0x1fc, RZ, 0xc0, !PT ;  /* 0x000001fc08087812 */ /* 0x000fc600078ec0ff */
[----:B------:R-:W-:-:S04]  /*0470*/  VIADD R3, R2, UR4 ;  /* 0x0000000402037c36 */ /* 0x000fc80008000000 */
[----:B------:R-:W-:Y:S02]  /*0480*/  IMAD R4, R8, 0x4, R3 ;  /* 0x0000000408047824 */ /* 0x000fe400078e0203 */
[----:B------:R-:W-:-:S05]  /*0490*/  IMAD.SHL.U32 R3, R15, 0x4, RZ ;  /* 0x000000040f037824 */ /* 0x000fca00078e00ff */
[----:B------:R-:W-:Y:S02]  /*04a0*/  LOP3.LUT R14, R14, 0x1c, R3, 0xf8, !PT ;  /* 0x0000001c0e0e7812 */ /* 0x000fe400078ef803 */
[----:B------:R-:W0:Y:S02]  /*04b0*/  LDC.64 R2, c[0x0][0x218] ;  /* 0x00008600ff027b82 */ /* 0x000e240000000a00 */
[----:B------:R-:W-:-:S04]  /*04c0*/  SHF.R.S32.HI R9, RZ, 0x1f, R14 ;  /* 0x0000001fff097819 */ /* 0x000fc8000001140e */
[----:B------:R-:W-:Y:S02]  /*04d0*/  LEA.HI R10, R9, R14, RZ, 0x4 ;  /* 0x0000000e090a7211 */ /* 0x000fe400078f20ff */
[----:B------:R-:W-:Y:S02]  /*04e0*/  SHF.R.U32.HI R9, RZ, 0x3, R15 ;  /* 0x00000003ff097819 */ /* 0x000fe4000001160f */
[----:B------:R-:W-:Y:S02]  /*04f0*/  LOP3.LUT R11, R10, 0xfffffff0, RZ, 0xc0, !PT ;  /* 0xfffffff00a0b7812 */ /* 0x000fe400078ec0ff */
[----:B------:R-:W-:Y:S02]  /*0500*/  SGXT.U32 R9, R9, 0x4 ;  /* 0x000000040909781a */ /* 0x000fe40000000000 */
[----:B------:R-:W-:Y:S02]  /*0510*/  SHF.R.S32.HI R10, RZ, 0x4, R10 ;  /* 0x00000004ff0a7819 */ /* 0x000fe4000001140a */
[----:B------:R-:W-:Y:S01]  /*0520*/  LOP3.LUT R9, R0, R9, RZ, 0xfc, !PT ;  /* 0x0000000900097212 */ /* 0x000fe200078efcff */
[C---:B------:R-:W-:Y:S01]  /*0530*/  IMAD.IADD R11, R14.reuse, 0x1, -R11 ;  /* 0x000000010e0b7824 */ /* 0x040fe200078e0a0b */
[----:B------:R-:W-:-:S02]  /*0540*/  ISETP.GE.AND P0, PT, R14, 0x300, PT ;  /* 0x000003000e00780c */ /* 0x000fc40003f06270 */
[C---:B------:R-:W-:Y:S02]  /*0550*/  LOP3.LUT R0, R9.reuse, 0x10, RZ, 0xfc, !PT ;  /* 0x0000001009007812 */ /* 0x040fe400078efcff */
[----:B------:R-:W-:Y:S02]  /*0560*/  LOP3.LUT R13, R8, 0x200, RZ, 0xfc, !PT ;  /* 0x00000200080d7812 */ /* 0x000fe400078efcff */
[----:B------:R-:W-:Y:S02]  /*0570*/  ISETP.LT.AND P1, PT, R9, 0x19, !P0 ;  /* 0x000000190900780c */ /* 0x000fe40004721270 */
[----:B------:R-:W-:Y:S02]  /*0580*/  ISETP.LT.AND P0, PT, R0, 0x19, !P0 ;  /* 0x000000190000780c */ /* 0x000fe40004701270 */
[----:B------:R-:W-:-:S04]  /*0590*/  SHF.R.U32.HI R13, RZ, 0x1, R13 ;  /* 0x00000001ff0d7819 */ /* 0x000fc8000001160d */
[----:B------:R-:W-:-:S05]  /*05a0*/  LOP3.LUT R13, R13, 0x1f0, RZ, 0xc0, !PT ;  /* 0x000001f00d0d7812 */ /* 0x000fca00078ec0ff */
[----:B------:R-:W-:-:S04]  /*05b0*/  VIADD R13, R13, UR4 ;  /* 0x000000040d0d7c36 */ /* 0x000fc80008000000 */
[----:B------:R-:W-:Y:S01]  /*05c0*/  IMAD R13, R8, 0x4, R13 ;  /* 0x00000004080d7824 */ /* 0x000fe200078e020d */
[----:B--2---:R-:W-:Y:S04]  /*05d0*/  STS [R12+0x10], R18 ;  /* 0x000010120c007388 */ /* 0x004fe80000000800 */
[----:B---3--:R-:W-:Y:S04]  /*05e0*/  STS [R12], R24 ;  /* 0x000000180c007388 */ /* 0x008fe80000000800 */
[----:B-----5:R-:W-:Y:S04]  /*05f0*/  STS [R12+0x20], R19 ;  /* 0x000020130c007388 */ /* 0x020fe80000000800 */
[----:B------:R-:W-:Y:S04]  /*0600*/  STS [R12+0x30], R20 ;  /* 0x000030140c007388 */ /* 0x000fe80000000800 */
[----:B------:R-:W-:Y:S04]  /*0610*/  STS [R12+0x40], R21 ;  /* 0x000040150c007388 */ /* 0x000fe80000000800 */
[----:B------:R-:W-:Y:S04]  /*0620*/  STS [R12+0x50], R23 ;  /* 0x000050170c007388 */ /* 0x000fe80000000800 */
[----:B------:R-:W-:Y:S04]  /*0630*/  STS [R12+0x60], R22 ;  /* 0x000060160c007388 */ /* 0x000fe80000000800 */
[----:B------:R1:W-:Y:S01]  /*0640*/  STS [R12+0x70], R25 ;  /* 0x000070190c007388 */ /* 0x0003e20000000800 */
[----:B------:R-:W-:Y:S06]  /*0650*/  BAR.SYNC.DEFER_BLOCKING 0x0 ;  /* 0x0000000000007b1d */ /* 0x000fec0000010000 */
[----:B------:R-:W2:Y:S01]  /*0660*/  LDS.128 R4, [R4] ;  /* 0x0000000004047984 */ /* 0x000ea20000000c00 */
[----:B-1----:R-:W-:-:S04]  /*0670*/  IMAD R12, R10, 0x190, R11 ;  /* 0x000001900a0c7824 */ /* 0x002fc800078e020b */
[----:B------:R-:W-:-:S04]  /*0680*/  IMAD R11, R9, 0x10, R12 ;  /* 0x00000010090b7824 */ /* 0x000fc800078e020c */
[----:B0-----:R-:W-:-:S05]  /*0690*/  IMAD.WIDE R10, R11, 0x4, R2 ;  /* 0x000000040b0a7825 */ /* 0x001fca00078e0202 */
[----:B--2---:R0:W-:Y:S02]  /*06a0*/  @P1 STG.E.128 desc[UR6][R10.64], R4 ;  /* 0x000000040a001986 */ /* 0x0041e4000c101d06 */
[----:B0-----:R-:W-:Y:S05]  /*06b0*/  @!P0 EXIT ;  /* 0x000000000000894d */ /* 0x001fea0003800000 */
[----:B0-----:R-:W0:Y:S01]  /*06c0*/  LDS.128 R8, [R13+0x800] ;  /* 0x000800000d087984 */ /* 0x001e220000000c00 */
[----:B------:R-:W-:-:S04]  /*06d0*/  IMAD R5, R0, 0x10, R12 ;  /* 0x0000001000057824 */ /* 0x000fc800078e020c */
[----:B------:R-:W-:-:S05]  /*06e0*/  IMAD.WIDE R2, R5, 0x4, R2 ;  /* 0x0000000405027825 */ /* 0x000fca00078e0202 */
[----:B0-----:R-:W-:Y:S01]  /*06f0*/  STG.E.128 desc[UR6][R2.64], R8 ;  /* 0x0000000802007986 */ /* 0x001fe2000c101d06 */
[----:B------:R-:W-:Y:S05]  /*0700*/  EXIT ;  /* 0x000000000000794d */ /* 0x000fea0003800000 */
.L_x_0:
[----:B------:R-:W-:-:S00]  /*0710*/  BRA `(.L_x_0) ;  /* 0xfffffffc00fc7947 */ /* 0x000fc0000383ffff */
[----:B------:R-:W-:-:S00]  /*0720*/  NOP ;  /* 0x0000000000007918 */ /* 0x000fc00000000000 */
        /* <DEDUP_REMOVED lines=13> */
.L_x_1:


//--------------------- .nv.shared.triton_poi_fused_8 --------------------------
	.section	.nv.shared.triton_poi_fused_8,"aw",@nobits
	.sectionflags	@""
	.align	16
	.zero		1024


//--------------------- .nv.constant0.triton_poi_fused_8 --------------------------
	.section	.nv.constant0.triton_poi_fused_8,"a",@progbits
	.sectionflags	@""
	.align	4
.nv.constant0.triton_poi_fused_8:
	.zero		552
